	.headerflags	@"EF_CUDA_TEXMODE_UNIFIED EF_CUDA_64BIT_ADDRESS EF_CUDA_ACCELERATORS EF_CUDA_SM90 EF_CUDA_VIRTUAL_SM(EF_CUDA_SM90)"
	.elftype	@"ET_EXEC"


//--------------------- .nv.info                  --------------------------
	.section	.nv.info,"",@"SHT_CUDA_INFO"
	.align	4


	//----- nvinfo : EIATTR_REGCOUNT
	.align		4
        /*0000*/ 	.byte	0x04, 0x2f
        /*0002*/ 	.short	(.L_3 - .L_2)
	.align		4
.L_2:
        /*0004*/ 	.word	index@(triton_poi_fused__native_batch_norm_legit_no_training_leaky_relu_10)
        /*0008*/ 	.word	0x00000024


	//----- nvinfo : EIATTR_MIN_STACK_SIZE
	.align		4
.L_3:
        /*000c*/ 	.byte	0x04, 0x12
        /*000e*/ 	.short	(.L_5 - .L_4)
	.align		4
.L_4:
        /*0010*/ 	.word	index@(triton_poi_fused__native_batch_norm_legit_no_training_leaky_relu_10)
        /*0014*/ 	.word	0x00000000


	//----- nvinfo : EIATTR_FRAME_SIZE
	.align		4
.L_5:
        /*0018*/ 	.byte	0x04, 0x11
        /*001a*/ 	.short	(.L_7 - .L_6)
	.align		4
.L_6:
        /*001c*/ 	.word	index@(triton_poi_fused__native_batch_norm_legit_no_training_leaky_relu_10)
        /*0020*/ 	.word	0x00000000


	//----- nvinfo : EIATTR_MIN_STACK_SIZE
	.align		4
.L_7:
        /*0024*/ 	.byte	0x04, 0x12
        /*0026*/ 	.short	(.L_9 - .L_8)
	.align		4
.L_8:
        /*0028*/ 	.word	index@(triton_poi_fused__native_batch_norm_legit_no_training_leaky_relu_10)
        /*002c*/ 	.word	0x00000000
.L_9:


//--------------------- .nv.info.triton_poi_fused__native_batch_norm_legit_no_training_leaky_relu_10 --------------------------
	.section	.nv.info.triton_poi_fused__native_batch_norm_legit_no_training_leaky_relu_10,"",@"SHT_CUDA_INFO"
	.sectionflags	@""
	.align	4


	//----- nvinfo : EIATTR_CUDA_API_VERSION
	.align		4
        /*0000*/ 	.byte	0x04, 0x37
        /*0002*/ 	.short	(.L_11 - .L_10)
.L_10:
        /*0004*/ 	.word	0x0000007c


	//----- nvinfo : EIATTR_KPARAM_INFO
	.align		4
.L_11:
        /*0008*/ 	.byte	0x04, 0x17
        /*000a*/ 	.short	(.L_13 - .L_12)
.L_12:
        /*000c*/ 	.word	0x00000000
        /*0010*/ 	.short	0x0006
        /*0012*/ 	.short	0x0030
        /*0014*/ 	.byte	0x00, 0xf0, 0x11, 0x00


	//----- nvinfo : EIATTR_KPARAM_INFO
	.align		4
.L_13:
        /*0018*/ 	.byte	0x04, 0x17
        /*001a*/ 	.short	(.L_15 - .L_14)
.L_14:
        /*001c*/ 	.word	0x00000000
        /*0020*/ 	.short	0x0005
        /*0022*/ 	.short	0x0028
        /*0024*/ 	.byte	0x00, 0xf4, 0x21, 0x00


	//----- nvinfo : EIATTR_KPARAM_INFO
	.align		4
.L_15:
        /*0028*/ 	.byte	0x04, 0x17
        /*002a*/ 	.short	(.L_17 - .L_16)
.L_16:
        /*002c*/ 	.word	0x00000000
        /*0030*/ 	.short	0x0004
        /*0032*/ 	.short	0x0020
        /*0034*/ 	.byte	0x00, 0xf4, 0x21, 0x00


	//----- nvinfo : EIATTR_KPARAM_INFO
	.align		4
.L_17:
        /*0038*/ 	.byte	0x04, 0x17
        /*003a*/ 	.short	(.L_19 - .L_18)
.L_18:
        /*003c*/ 	.word	0x00000000
        /*0040*/ 	.short	0x0003
        /*0042*/ 	.short	0x0018
        /*0044*/ 	.byte	0x00, 0xf4, 0x21, 0x00


	//----- nvinfo : EIATTR_KPARAM_INFO
	.align		4
.L_19:
        /*0048*/ 	.byte	0x04, 0x17
        /*004a*/ 	.short	(.L_21 - .L_20)
.L_20:
        /*004c*/ 	.word	0x00000000
        /*0050*/ 	.short	0x0002
        /*0052*/ 	.short	0x0010
        /*0054*/ 	.byte	0x00, 0xf4, 0x21, 0x00


	//----- nvinfo : EIATTR_KPARAM_INFO
	.align		4
.L_21:
        /*0058*/ 	.byte	0x04, 0x17
        /*005a*/ 	.short	(.L_23 - .L_22)
.L_22:
        /*005c*/ 	.word	0x00000000
        /*0060*/ 	.short	0x0001
        /*0062*/ 	.short	0x0008
        /*0064*/ 	.byte	0x00, 0xf4, 0x21, 0x00


	//----- nvinfo : EIATTR_KPARAM_INFO
	.align		4
.L_23:
        /*0068*/ 	.byte	0x04, 0x17
        /*006a*/ 	.short	(.L_25 - .L_24)
.L_24:
        /*006c*/ 	.word	0x00000000
        /*0070*/ 	.short	0x0000
        /*0072*/ 	.short	0x0000
        /*0074*/ 	.byte	0x00, 0xf4, 0x21, 0x00


	//----- nvinfo : EIATTR_SPARSE_MMA_MASK
	.align		4
.L_25:
        /*0078*/ 	.byte	0x03, 0x50
        /*007a*/ 	.short	0x0000


	//----- nvinfo : EIATTR_MAXREG_COUNT
	.align		4
        /*007c*/ 	.byte	0x03, 0x1b
        /*007e*/ 	.short	0x00ff


	//----- nvinfo : EIATTR_EXIT_INSTR_OFFSETS
	.align		4
        /*0080*/ 	.byte	0x04, 0x1c
        /*0082*/ 	.short	(.L_27 - .L_26)


	//   ....[0]....
.L_26:
        /*0084*/ 	.word	0x00000b30


	//   ....[1]....
        /*0088*/ 	.word	0x00000b50


	//----- nvinfo : EIATTR_REQNTID
	.align		4
.L_27:
        /*008c*/ 	.byte	0x04, 0x10
        /*008e*/ 	.short	(.L_29 - .L_28)
.L_28:
        /*0090*/ 	.word	0x00000080
        /*0094*/ 	.word	0x00000001
        /*0098*/ 	.word	0x00000001


	//----- nvinfo : EIATTR_CBANK_PARAM_SIZE
	.align		4
.L_29:
        /*009c*/ 	.byte	0x03, 0x19
        /*009e*/ 	.short	0x0034


	//----- nvinfo : EIATTR_PARAM_CBANK
	.align		4
        /*00a0*/ 	.byte	0x04, 0x0a
        /*00a2*/ 	.short	(.L_31 - .L_30)
	.align		4
.L_30:
        /*00a4*/ 	.word	index@(.nv.constant0.triton_poi_fused__native_batch_norm_legit_no_training_leaky_relu_10)
        /*00a8*/ 	.short	0x0210
        /*00aa*/ 	.short	0x0034


	//----- nvinfo : EIATTR_SW_WAR
	.align		4
.L_31:
        /*00ac*/ 	.byte	0x04, 0x36
        /*00ae*/ 	.short	(.L_33 - .L_32)
.L_32:
        /*00b0*/ 	.word	0x00000008
.L_33:


//--------------------- .nv.callgraph             --------------------------
	.section	.nv.callgraph,"",@"SHT_CUDA_CALLGRAPH"
	.align	4
	.sectionentsize	8
	.align		4
        /*0000*/ 	.word	0x00000000
	.align		4
        /*0004*/ 	.word	0xffffffff
	.align		4
        /*0008*/ 	.word	0x00000000
	.align		4
        /*000c*/ 	.word	0xfffffffe
	.align		4
        /*0010*/ 	.word	0x00000000
	.align		4
        /*0014*/ 	.word	0xfffffffd
	.align		4
        /*0018*/ 	.word	0x00000000
	.align		4
        /*001c*/ 	.word	0xfffffffc


//--------------------- .nv.constant4             --------------------------
	.section	.nv.constant4,"a",@progbits
	.align	8
	.align		8
.nv.constant4:
        /*0000*/ 	.dword	_$_str
	.align		8
        /*0008*/ 	.dword	_$_str_$_2


//--------------------- .text.triton_poi_fused__native_batch_norm_legit_no_training_leaky_relu_10 --------------------------
	.section	.text.triton_poi_fused__native_batch_norm_legit_no_training_leaky_relu_10,"ax",@progbits
	.align	128
        .global         triton_poi_fused__native_batch_norm_legit_no_training_leaky_relu_10
        .type           triton_poi_fused__native_batch_norm_legit_no_training_leaky_relu_10,@function
        .size           triton_poi_fused__native_batch_norm_legit_no_training_leaky_relu_10,(.L_x_1 - triton_poi_fused__native_batch_norm_legit_no_training_leaky_relu_10)
        .other          triton_poi_fused__native_batch_norm_legit_no_training_leaky_relu_10,@"STO_CUDA_ENTRY STV_DEFAULT"
triton_poi_fused__native_batch_norm_legit_no_training_leaky_relu_10:
.text.triton_poi_fused__native_batch_norm_legit_no_training_leaky_relu_10:
[----:B------:R-:W0:Y:S02]  /*0000*/  LDC R1, c[0x0][0x28] ;  /* 0x00000a00ff017b82 */ /* 0x000e240000000800 */
[----:B------:R-:W1:Y:S01]  /*0010*/  S2R R0, SR_TID.X ;  /* 0x0000000000007919 */ /* 0x000e620000002100 */
[----:B------:R-:W2:Y:S01]  /*0020*/  LDC.64 R28, c[0x0][0x228] ;  /* 0x00008a00ff1c7b82 */ /* 0x000ea20000000a00 */
[----:B------:R-:W3:Y:S07]  /*0030*/  S2R R3, SR_CTAID.X ;  /* 0x0000000000037919 */ /* 0x000eee0000002500 */
[----:B------:R-:W4:Y:S01]  /*0040*/  LDC.64 R32, c[0x0][0x218] ;  /* 0x00008600ff207b82 */ /* 0x000f220000000a00 */
[----:B------:R-:W-:Y:S01]  /*0050*/  ULDC.64 UR4, c[0x0][0x208] ;  /* 0x0000820000047ab9 */ /* 0x000fe20000000a00 */
[----:B------:R-:W-:-:S02]  /*0060*/  CS2R R4, SRZ ;  /* 0x0000000000047805 */ /* 0x000fc4000001ff00 */
[----:B------:R-:W-:Y:S02]  /*0070*/  CS2R R6, SRZ ;  /* 0x0000000000067805 */ /* 0x000fe4000001ff00 */
[----:B------:R-:W-:Y:S02]  /*0080*/  CS2R R8, SRZ ;  /* 0x0000000000087805 */ /* 0x000fe4000001ff00 */
[----:B------:R-:W-:Y:S01]  /*0090*/  CS2R R10, SRZ ;  /* 0x00000000000a7805 */ /* 0x000fe2000001ff00 */
[----:B------:R-:W5:Y:S01]  /*00a0*/  LDC.64 R30, c[0x0][0x220] ;  /* 0x00008800ff1e7b82 */ /* 0x000f620000000a00 */
[----:B-1----:R-:W-:-:S04]  /*00b0*/  SHF.L.U32 R0, R0, 0x2, RZ ;  /* 0x0000000200007819 */ /* 0x002fc800000006ff */
[----:B------:R-:W-:Y:S02]  /*00c0*/  LOP3.LUT R0, R0, 0x1fc, RZ, 0xc0, !PT ;  /* 0x000001fc00007812 */ /* 0x000fe400078ec0ff */
[----:B---3--:R-:W-:Y:S02]  /*00d0*/  SHF.R.S32.HI R2, RZ, 0x15, R3 ;  /* 0x00000015ff027819 */ /* 0x008fe40000011403 */
[----:B------:R-:W-:Y:S02]  /*00e0*/  LEA R0, R3, R0, 0xa ;  /* 0x0000000003007211 */ /* 0x000fe400078e50ff */
[----:B------:R-:W-:Y:S02]  /*00f0*/  SGXT R3, R2, 0x1 ;  /* 0x000000010203781a */ /* 0x000fe40000000200 */
[----:B------:R-:W-:Y:S02]  /*0100*/  ISETP.GE.AND P1, PT, R0, 0x3c800, PT ;  /* 0x0003c8000000780c */ /* 0x000fe40003f26270 */
[----:B------:R-:W-:-:S02]  /*0110*/  CS2R R12, SRZ ;  /* 0x00000000000c7805 */ /* 0x000fc4000001ff00 */
[----:B------:R-:W-:Y:S02]  /*0120*/  LEA.HI R3, R3, R0, RZ, 0x5 ;  /* 0x0000000003037211 */ /* 0x000fe400078f28ff */
[----:B------:R-:W-:Y:S01]  /*0130*/  CS2R R14, SRZ ;  /* 0x00000000000e7805 */ /* 0x000fe2000001ff00 */
[----:B----4-:R-:W-:Y:S01]  /*0140*/  IMAD.WIDE R32, R0, 0x4, R32 ;  /* 0x0000000400207825 */ /* 0x010fe200078e0220 */
[----:B------:R-:W-:-:S04]  /*0150*/  LOP3.LUT R3, R3, 0xffffffe0, RZ, 0xc0, !PT ;  /* 0xffffffe003037812 */ /* 0x000fc800078ec0ff */
[----:B------:R-:W-:Y:S01]  /*0160*/  IADD3 R3, R0, -R3, RZ ;  /* 0x8000000300037210 */ /* 0x000fe20007ffe0ff */
[----:B------:R-:W3:Y:S04]  /*0170*/  @!P1 LDG.E.128 R4, desc[UR4][R32.64] ;  /* 0x0000000420049981 */ /* 0x000ee8000c1e1d00 */
[----:B--2---:R-:W-:-:S04]  /*0180*/  IMAD.WIDE R28, R3, 0x4, R28 ;  /* 0x00000004031c7825 */ /* 0x004fc800078e021c */
[----:B-----5:R-:W-:Y:S01]  /*0190*/  IMAD.WIDE R30, R3, 0x4, R30 ;  /* 0x00000004031e7825 */ /* 0x020fe200078e021e */
[----:B------:R-:W2:Y:S04]  /*01a0*/  @!P1 LDG.E.EL.128 R12, desc[UR4][R28.64] ;  /* 0x000000041c0c9981 */ /* 0x000ea8000c2e1d00 */
[----:B------:R-:W3:Y:S01]  /*01b0*/  @!P1 LDG.E.EL.128 R8, desc[UR4][R30.64] ;  /* 0x000000041e089981 */ /* 0x000ee2000c2e1d00 */
[----:B------:R-:W-:-:S04]  /*01c0*/  IADD3 R2, R0, 0x200, RZ ;  /* 0x0000020000027810 */ /* 0x000fc80007ffe0ff */
[----:B------:R-:W-:Y:S02]  /*01d0*/  ISETP.GE.AND P0, PT, R2, 0x3c800, PT ;  /* 0x0003c8000200780c */ /* 0x000fe40003f06270 */
[----:B------:R-:W-:Y:S02]  /*01e0*/  CS2R R24, SRZ ;  /* 0x0000000000187805 */ /* 0x000fe4000001ff00 */
[----:B------:R-:W-:Y:S02]  /*01f0*/  CS2R R26, SRZ ;  /* 0x00000000001a7805 */ /* 0x000fe4000001ff00 */
[----:B------:R-:W-:Y:S02]  /*0200*/  CS2R R16, SRZ ;  /* 0x0000000000107805 */ /* 0x000fe4000001ff00 */
[----:B------:R-:W-:Y:S02]  /*0210*/  CS2R R18, SRZ ;  /* 0x0000000000127805 */ /* 0x000fe4000001ff00 */
[----:B------:R-:W-:-:S02]  /*0220*/  CS2R R20, SRZ ;  /* 0x0000000000147805 */ /* 0x000fc4000001ff00 */
[----:B------:R-:W-:Y:S01]  /*0230*/  CS2R R22, SRZ ;  /* 0x0000000000167805 */ /* 0x000fe2000001ff00 */
[----:B------:R-:W4:Y:S04]  /*0240*/  @!P0 LDG.E.EL.128 R24, desc[UR4][R28.64] ;  /* 0x000000041c188981 */ /* 0x000f28000c2e1d00 */
[----:B------:R-:W5:Y:S04]  /*0250*/  @!P0 LDG.E.128 R16, desc[UR4][R32.64+0x800] ;  /* 0x0008000420108981 */ /* 0x000f68000c1e1d00 */
[----:B------:R1:W5:Y:S01]  /*0260*/  @!P0 LDG.E.EL.128 R20, desc[UR4][R30.64] ;  /* 0x000000041e148981 */ /* 0x000362000c2e1d00 */
[----:B------:R-:W-:Y:S01]  /*0270*/  HFMA2.MMA R2, -RZ, RZ, 1.625, 0 ;  /* 0x3e800000ff027435 */ /* 0x000fe200000001ff */
[----:B-1----:R-:W1:Y:S02]  /*0280*/  LDC.64 R30, c[0x0][0x238] ;  /* 0x00008e00ff1e7b82 */ /* 0x002e640000000a00 */
[----:B-1----:R-:W-:-:S04]  /*0290*/  IMAD.WIDE R30, R3, 0x4, R30 ;  /* 0x00000004031e7825 */ /* 0x002fc800078e021e */
[----:B--2---:R-:W-:Y:S01]  /*02a0*/  FADD R12, R12, 9.9999997473787516356e-06 ;  /* 0x3727c5ac0c0c7421 */ /* 0x004fe20000000000 */
[----:B---3--:R-:W-:-:S05]  /*02b0*/  FADD R5, -R9, R5 ;  /* 0x0000000509057221 */ /* 0x008fca0000000100 */
[----:B------:R-:W1:Y:S01]  /*02c0*/  MUFU.SQRT R12, R12 ;  /* 0x0000000c000c7308 */ /* 0x000e620000002000 */
[----:B------:R-:W-:Y:S01]  /*02d0*/  FADD R9, R13, 9.9999997473787516356e-06 ;  /* 0x3727c5ac0d097421 */ /* 0x000fe20000000000 */
[----:B------:R-:W-:Y:S01]  /*02e0*/  FADD R4, -R8, R4 ;  /* 0x0000000408047221 */ /* 0x000fe20000000100 */
[----:B------:R-:W-:Y:S01]  /*02f0*/  FADD R8, R14, 9.9999997473787516356e-06 ;  /* 0x3727c5ac0e087421 */ /* 0x000fe20000000000 */
[----:B------:R-:W-:-:S04]  /*0300*/  FADD R13, R15, 9.9999997473787516356e-06 ;  /* 0x3727c5ac0f0d7421 */ /* 0x000fc80000000000 */
[----:B------:R-:W2:Y:S01]  /*0310*/  MUFU.SQRT R9, R9 ;  /* 0x0000000900097308 */ /* 0x000ea20000002000 */
[----:B-1----:R-:W-:-:S07]  /*0320*/  FSETP.GT.AND P5, PT, R12, 8.50705917302346158658e+37, PT ;  /* 0x7e8000000c00780b */ /* 0x002fce0003fa4000 */
[----:B------:R-:W1:Y:S01]  /*0330*/  MUFU.SQRT R8, R8 ;  /* 0x0000000800087308 */ /* 0x000e620000002000 */
[----:B------:R-:W-:-:S07]  /*0340*/  FSETP.GEU.AND P2, PT, R12, 1.175494350822287508e-38, PT ;  /* 0x008000000c00780b */ /* 0x000fce0003f4e000 */
[----:B------:R-:W3:Y:S01]  /*0350*/  MUFU.SQRT R13, R13 ;  /* 0x0000000d000d7308 */ /* 0x000ee20000002000 */
[----:B--2---:R-:W-:Y:S01]  /*0360*/  FSETP.GT.AND P3, PT, R9, 8.50705917302346158658e+37, PT ;  /* 0x7e8000000900780b */ /* 0x004fe20003f64000 */
[----:B------:R-:W-:Y:S01]  /*0370*/  FADD R7, -R11, R7 ;  /* 0x000000070b077221 */ /* 0x000fe20000000100 */
[----:B------:R-:W-:Y:S01]  /*0380*/  FSEL R11, R2, 1, P5 ;  /* 0x3f800000020b7808 */ /* 0x000fe20002800000 */
[----:B----4-:R-:W-:Y:S01]  /*0390*/  FADD R25, R25, 9.9999997473787516356e-06 ;  /* 0x3727c5ac19197421 */ /* 0x010fe20000000000 */
[----:B------:R-:W-:Y:S01]  /*03a0*/  @P5 FMUL R12, R12, 0.25 ;  /* 0x3e8000000c0c5820 */ /* 0x000fe20000400000 */
[----:B-1----:R-:W-:Y:S02]  /*03b0*/  FSETP.GT.AND P6, PT, R8, 8.50705917302346158658e+37, PT ;  /* 0x7e8000000800780b */ /* 0x002fe40003fc4000 */
[----:B------:R-:W1:Y:S01]  /*03c0*/  MUFU.SQRT R14, R25 ;  /* 0x00000019000e7308 */ /* 0x000e620000002000 */
[----:B------:R-:W-:Y:S01]  /*03d0*/  @!P2 FMUL R12, R12, 16777216 ;  /* 0x4b8000000c0ca820 */ /* 0x000fe20000400000 */
[----:B------:R-:W-:Y:S01]  /*03e0*/  @!P2 FMUL R11, R11, 16777216 ;  /* 0x4b8000000b0ba820 */ /* 0x000fe20000400000 */
[----:B------:R-:W-:Y:S01]  /*03f0*/  FADD R24, R24, 9.9999997473787516356e-06 ;  /* 0x3727c5ac18187421 */ /* 0x000fe20000000000 */
[----:B------:R-:W-:Y:S01]  /*0400*/  FSETP.GEU.AND P5, PT, R8, 1.175494350822287508e-38, PT ;  /* 0x008000000800780b */ /* 0x000fe20003fae000 */
[----:B-----5:R-:W-:Y:S01]  /*0410*/  FADD R20, -R20, R16 ;  /* 0x0000001014147221 */ /* 0x020fe20000000100 */
[----:B---3--:R-:W-:-:S02]  /*0420*/  FSETP.GT.AND P2, PT, R13, 8.50705917302346158658e+37, PT ;  /* 0x7e8000000d00780b */ /* 0x008fc40003f44000 */
[C---:B------:R-:W-:Y:S01]  /*0430*/  FSETP.GEU.AND P4, PT, R9.reuse, 1.175494350822287508e-38, PT ;  /* 0x008000000900780b */ /* 0x040fe20003f8e000 */
[----:B------:R-:W-:Y:S01]  /*0440*/  @P3 FMUL R9, R9, 0.25 ;  /* 0x3e80000009093820 */ /* 0x000fe20000400000 */
[----:B------:R-:W-:Y:S01]  /*0450*/  FSEL R16, R2, 1, P3 ;  /* 0x3f80000002107808 */ /* 0x000fe20001800000 */
[----:B------:R2:W3:Y:S01]  /*0460*/  MUFU.SQRT R15, R24 ;  /* 0x00000018000f7308 */ /* 0x0004e20000002000 */
[----:B------:R-:W-:Y:S01]  /*0470*/  FSETP.GEU.AND P3, PT, R13, 1.175494350822287508e-38, PT ;  /* 0x008000000d00780b */ /* 0x000fe20003f6e000 */
[----:B------:R-:W-:Y:S01]  /*0480*/  @P6 FMUL R8, R8, 0.25 ;  /* 0x3e80000008086820 */ /* 0x000fe20000400000 */
[----:B------:R-:W-:Y:S01]  /*0490*/  FADD R27, R27, 9.9999997473787516356e-06 ;  /* 0x3727c5ac1b1b7421 */ /* 0x000fe20000000000 */
[----:B------:R-:W-:Y:S01]  /*04a0*/  FADD R6, -R10, R6 ;  /* 0x000000060a067221 */ /* 0x000fe20000000100 */
[----:B--2---:R-:W-:Y:S01]  /*04b0*/  FSEL R24, R2, 1, P6 ;  /* 0x3f80000002187808 */ /* 0x004fe20003000000 */
[----:B------:R-:W-:Y:S02]  /*04c0*/  @!P5 FMUL R8, R8, 16777216 ;  /* 0x4b8000000808d820 */ /* 0x000fe40000400000 */
[----:B------:R-:W-:Y:S01]  /*04d0*/  @P2 FMUL R13, R13, 0.25 ;  /* 0x3e8000000d0d2820 */ /* 0x000fe20000400000 */
[----:B------:R-:W2:Y:S01]  /*04e0*/  MUFU.SQRT R10, R27 ;  /* 0x0000001b000a7308 */ /* 0x000ea20000002000 */
[----:B------:R-:W-:Y:S01]  /*04f0*/  @!P5 FMUL R24, R24, 16777216 ;  /* 0x4b8000001818d820 */ /* 0x000fe20000400000 */
[----:B-1----:R-:W-:-:S03]  /*0500*/  FSETP.GT.AND P5, PT, R14, 8.50705917302346158658e+37, PT ;  /* 0x7e8000000e00780b */ /* 0x002fc60003fa4000 */
[----:B------:R-:W-:Y:S01]  /*0510*/  @!P3 FMUL R13, R13, 16777216 ;  /* 0x4b8000000d0db820 */ /* 0x000fe20000400000 */
[----:B------:R-:W-:Y:S01]  /*0520*/  FSEL R25, R2, 1, P2 ;  /* 0x3f80000002197808 */ /* 0x000fe20001000000 */
[----:B------:R-:W-:Y:S01]  /*0530*/  @!P4 FMUL R9, R9, 16777216 ;  /* 0x4b8000000909c820 */ /* 0x000fe20000400000 */
[----:B------:R-:W-:Y:S01]  /*0540*/  @!P4 FMUL R16, R16, 16777216 ;  /* 0x4b8000001010c820 */ /* 0x000fe20000400000 */
[----:B------:R-:W-:Y:S01]  /*0550*/  FSETP.GEU.AND P2, PT, R14, 1.175494350822287508e-38, PT ;  /* 0x008000000e00780b */ /* 0x000fe20003f4e000 */
[----:B------:R-:W1:Y:S01]  /*0560*/  MUFU.RCP R29, R8 ;  /* 0x00000008001d7308 */ /* 0x000e620000001000 */
[----:B---3--:R-:W-:Y:S01]  /*0570*/  FSETP.GT.AND P4, PT, R15, 8.50705917302346158658e+37, PT ;  /* 0x7e8000000f00780b */ /* 0x008fe20003f84000 */
[----:B------:R-:W-:-:S06]  /*0580*/  FADD R21, -R21, R17 ;  /* 0x0000001115157221 */ /* 0x000fcc0000000100 */
[----:B------:R-:W3:Y:S01]  /*0590*/  MUFU.RCP R28, R13 ;  /* 0x0000000d001c7308 */ /* 0x000ee20000001000 */
[----:B------:R-:W-:Y:S01]  /*05a0*/  @P5 FMUL R14, R14, 0.25 ;  /* 0x3e8000000e0e5820 */ /* 0x000fe20000400000 */
[----:B------:R-:W-:-:S06]  /*05b0*/  @!P3 FMUL R25, R25, 16777216 ;  /* 0x4b8000001919b820 */ /* 0x000fcc0000400000 */
[----:B------:R-:W4:Y:S01]  /*05c0*/  MUFU.RCP R12, R12 ;  /* 0x0000000c000c7308 */ /* 0x000f220000001000 */
[----:B--2---:R-:W-:-:S07]  /*05d0*/  FSETP.GT.AND P3, PT, R10, 8.50705917302346158658e+37, PT ;  /* 0x7e8000000a00780b */ /* 0x004fce0003f64000 */
[----:B------:R2:W5:Y:S01]  /*05e0*/  MUFU.RCP R17, R9 ;  /* 0x0000000900117308 */ /* 0x0005620000001000 */
[----:B------:R-:W-:Y:S01]  /*05f0*/  FADD R22, -R22, R18 ;  /* 0x0000001216167221 */ /* 0x000fe20000000100 */
[C---:B------:R-:W-:Y:S01]  /*0600*/  FSETP.GEU.AND P6, PT, R15.reuse, 1.175494350822287508e-38, PT ;  /* 0x008000000f00780b */ /* 0x040fe20003fce000 */
[----:B------:R-:W-:Y:S01]  /*0610*/  @!P2 FMUL R14, R14, 16777216 ;  /* 0x4b8000000e0ea820 */ /* 0x000fe20000400000 */
[----:B--2---:R-:W2:Y:S01]  /*0620*/  LDC.64 R8, c[0x0][0x230] ;  /* 0x00008c00ff087b82 */ /* 0x004ea20000000a00 */
[----:B------:R-:W-:Y:S01]  /*0630*/  @P4 FMUL R15, R15, 0.25 ;  /* 0x3e8000000f0f4820 */ /* 0x000fe20000400000 */
[----:B------:R-:W-:Y:S01]  /*0640*/  FSEL R18, R2, 1, P4 ;  /* 0x3f80000002127808 */ /* 0x000fe20002000000 */
[----:B------:R-:W-:Y:S01]  /*0650*/  FADD R27, -R23, R19 ;  /* 0x00000013171b7221 */ /* 0x000fe20000000100 */
[----:B------:R-:W-:Y:S01]  /*0660*/  FSETP.GEU.AND P4, PT, R10, 1.175494350822287508e-38, PT ;  /* 0x008000000a00780b */ /* 0x000fe20003f8e000 */
[----:B-1----:R-:W-:Y:S01]  /*0670*/  FMUL R19, R29, R24 ;  /* 0x000000181d137220 */ /* 0x002fe20000400000 */
[----:B---3--:R-:W-:Y:S01]  /*0680*/  FMUL R32, R28, R25 ;  /* 0x000000191c207220 */ /* 0x008fe20000400000 */
[----:B------:R-:W1:Y:S01]  /*0690*/  MUFU.RCP R24, R14 ;  /* 0x0000000e00187308 */ /* 0x000e620000001000 */
[----:B----4-:R-:W-:Y:S01]  /*06a0*/  FMUL R11, R12, R11 ;  /* 0x0000000b0c0b7220 */ /* 0x010fe20000400000 */
[----:B-----5:R-:W-:Y:S01]  /*06b0*/  FMUL R12, R17, R16 ;  /* 0x00000010110c7220 */ /* 0x020fe20000400000 */
[----:B------:R-:W-:Y:S01]  /*06c0*/  FMUL R16, R32, R7 ;  /* 0x0000000720107220 */ /* 0x000fe20000400000 */
[----:B------:R-:W-:Y:S01]  /*06d0*/  FSEL R7, R2, 1, P5 ;  /* 0x3f80000002077808 */ /* 0x000fe20002800000 */
[----:B------:R-:W-:-:S04]  /*06e0*/  @P3 FMUL R10, R10, 0.25 ;  /* 0x3e8000000a0a3820 */ /* 0x000fc80000400000 */
[----:B------:R-:W-:Y:S01]  /*06f0*/  @!P2 FMUL R7, R7, 16777216 ;  /* 0x4b8000000707a820 */ /* 0x000fe20000400000 */
[----:B------:R-:W-:Y:S01]  /*0700*/  @!P4 FMUL R10, R10, 16777216 ;  /* 0x4b8000000a0ac820 */ /* 0x000fe20000400000 */
[----:B------:R-:W-:Y:S01]  /*0710*/  FMUL R13, R19, R6 ;  /* 0x00000006130d7220 */ /* 0x000fe20000400000 */
[----:B------:R-:W-:Y:S01]  /*0720*/  FMUL R12, R12, R5 ;  /* 0x000000050c0c7220 */ /* 0x000fe20000400000 */
[----:B------:R-:W-:Y:S01]  /*0730*/  FMUL R25, R11, R4 ;  /* 0x000000040b197220 */ /* 0x000fe20000400000 */
[----:B------:R3:W4:Y:S01]  /*0740*/  MUFU.RCP R28, R10 ;  /* 0x0000000a001c7308 */ /* 0x0007220000001000 */
[----:B-1----:R-:W-:Y:S01]  /*0750*/  FMUL R24, R24, R7 ;  /* 0x0000000718187220 */ /* 0x002fe20000400000 */
[----:B------:R-:W-:Y:S01]  /*0760*/  CS2R R4, SRZ ;  /* 0x0000000000047805 */ /* 0x000fe2000001ff00 */
[----:B--2---:R-:W-:Y:S01]  /*0770*/  IMAD.WIDE R32, R3, 0x4, R8 ;  /* 0x0000000403207825 */ /* 0x004fe200078e0208 */
[----:B------:R-:W-:Y:S02]  /*0780*/  CS2R R6, SRZ ;  /* 0x0000000000067805 */ /* 0x000fe4000001ff00 */
[----:B------:R-:W-:-:S02]  /*0790*/  CS2R R8, SRZ ;  /* 0x0000000000087805 */ /* 0x000fc4000001ff00 */
[----:B---3--:R-:W-:Y:S02]  /*07a0*/  CS2R R10, SRZ ;  /* 0x00000000000a7805 */ /* 0x008fe4000001ff00 */
[----:B------:R-:W2:Y:S04]  /*07b0*/  @!P1 LDG.E.EL.128 R4, desc[UR4][R32.64] ;  /* 0x0000000420049981 */ /* 0x000ea8000c2e1d00 */
[----:B------:R-:W2:Y:S01]  /*07c0*/  @!P1 LDG.E.EL.128 R8, desc[UR4][R30.64] ;  /* 0x000000041e089981 */ /* 0x000ea2000c2e1d00 */
[----:B------:R-:W-:-:S06]  /*07d0*/  @!P6 FMUL R15, R15, 16777216 ;  /* 0x4b8000000f0fe820 */ /* 0x000fcc0000400000 */
[----:B------:R-:W1:Y:S01]  /*07e0*/  MUFU.RCP R15, R15 ;  /* 0x0000000f000f7308 */ /* 0x000e620000001000 */
[----:B------:R-:W-:Y:S01]  /*07f0*/  FSEL R17, R2, 1, P3 ;  /* 0x3f80000002117808 */ /* 0x000fe20001800000 */
[----:B------:R-:W-:-:S04]  /*0800*/  @!P6 FMUL R18, R18, 16777216 ;  /* 0x4b8000001212e820 */ /* 0x000fc80000400000 */
[----:B------:R-:W-:-:S04]  /*0810*/  @!P4 FMUL R17, R17, 16777216 ;  /* 0x4b8000001111c820 */ /* 0x000fc80000400000 */
[----:B----4-:R-:W-:Y:S01]  /*0820*/  FMUL R28, R28, R17 ;  /* 0x000000111c1c7220 */ /* 0x010fe20000400000 */
[----:B-1----:R-:W-:Y:S01]  /*0830*/  FMUL R23, R15, R18 ;  /* 0x000000120f177220 */ /* 0x002fe20000400000 */
[----:B------:R-:W-:Y:S02]  /*0840*/  CS2R R14, SRZ ;  /* 0x00000000000e7805 */ /* 0x000fe4000001ff00 */
[----:B------:R-:W-:Y:S01]  /*0850*/  CS2R R18, SRZ ;  /* 0x0000000000127805 */ /* 0x000fe2000001ff00 */
[----:B------:R-:W-:Y:S01]  /*0860*/  FADD R26, R26, 9.9999997473787516356e-06 ;  /* 0x3727c5ac1a1a7421 */ /* 0x000fe20000000000 */
[----:B--2---:R-:W-:Y:S01]  /*0870*/  FFMA R5, R12, R5, R9 ;  /* 0x000000050c057223 */ /* 0x004fe20000000009 */
[----:B------:R-:W-:Y:S01]  /*0880*/  FFMA R6, R13, R6, R10 ;  /* 0x000000060d067223 */ /* 0x000fe2000000000a */
[----:B------:R-:W-:Y:S01]  /*0890*/  FFMA R7, R16, R7, R11 ;  /* 0x0000000710077223 */ /* 0x000fe2000000000b */
[----:B------:R-:W-:Y:S02]  /*08a0*/  CS2R R12, SRZ ;  /* 0x00000000000c7805 */ /* 0x000fe4000001ff00 */
[----:B------:R-:W-:-:S04]  /*08b0*/  CS2R R16, SRZ ;  /* 0x0000000000107805 */ /* 0x000fc8000001ff00 */
[----:B------:R-:W2:Y:S04]  /*08c0*/  @!P0 LDG.E.EL.128 R12, desc[UR4][R32.64] ;  /* 0x00000004200c8981 */ /* 0x000ea8000c2e1d00 */
[----:B------:R-:W2:Y:S01]  /*08d0*/  @!P0 LDG.E.EL.128 R16, desc[UR4][R30.64] ;  /* 0x000000041e108981 */ /* 0x000ea2000c2e1d00 */
[----:B------:R-:W1:Y:S02]  /*08e0*/  MUFU.SQRT R9, R26 ;  /* 0x0000001a00097308 */ /* 0x000e640000002000 */
[C---:B-1----:R-:W-:Y:S02]  /*08f0*/  FSETP.GT.AND P2, PT, R9.reuse, 8.50705917302346158658e+37, PT ;  /* 0x7e8000000900780b */ /* 0x042fe40003f44000 */
[----:B------:R-:W-:-:S11]  /*0900*/  FSETP.GEU.AND P3, PT, R9, 1.175494350822287508e-38, PT ;  /* 0x008000000900780b */ /* 0x000fd60003f6e000 */
[----:B------:R-:W-:-:S04]  /*0910*/  @P2 FMUL R9, R9, 0.25 ;  /* 0x3e80000009092820 */ /* 0x000fc80000400000 */
[----:B------:R-:W-:Y:S01]  /*0920*/  @!P3 FMUL R9, R9, 16777216 ;  /* 0x4b8000000909b820 */ /* 0x000fe20000400000 */
[----:B------:R-:W-:-:S05]  /*0930*/  FSEL R2, R2, 1, P2 ;  /* 0x3f80000002027808 */ /* 0x000fca0001000000 */
[----:B------:R-:W1:Y:S01]  /*0940*/  MUFU.RCP R9, R9 ;  /* 0x0000000900097308 */ /* 0x000e620000001000 */
[----:B------:R-:W-:Y:S01]  /*0950*/  @!P3 FMUL R2, R2, 16777216 ;  /* 0x4b8000000202b820 */ /* 0x000fe20000400000 */
[----:B------:R-:W-:Y:S01]  /*0960*/  FSETP.GT.AND P5, PT, R7, RZ, PT ;  /* 0x000000ff0700720b */ /* 0x000fe20003fa4000 */
[----:B------:R-:W-:Y:S01]  /*0970*/  FFMA R4, R25, R4, R8 ;  /* 0x0000000419047223 */ /* 0x000fe20000000008 */
[----:B------:R-:W-:Y:S02]  /*0980*/  FSETP.GT.AND P6, PT, R6, RZ, PT ;  /* 0x000000ff0600720b */ /* 0x000fe40003fc4000 */
[----:B------:R-:W-:Y:S01]  /*0990*/  FSETP.GT.AND P2, PT, R5, RZ, PT ;  /* 0x000000ff0500720b */ /* 0x000fe20003f44000 */
[----:B-1----:R-:W-:Y:S02]  /*09a0*/  FMUL R11, R9, R2 ;  /* 0x00000002090b7220 */ /* 0x002fe40000400000 */
[----:B------:R-:W1:Y:S01]  /*09b0*/  LDC.64 R2, c[0x0][0x210] ;  /* 0x00008400ff027b82 */ /* 0x000e620000000a00 */
[----:B------:R-:W-:Y:S01]  /*09c0*/  FMUL R28, R28, R27 ;  /* 0x0000001b1c1c7220 */ /* 0x000fe20000400000 */
[----:B------:R-:W-:Y:S01]  /*09d0*/  FMUL R11, R11, R22 ;  /* 0x000000160b0b7220 */ /* 0x000fe20000400000 */
[----:B------:R-:W-:Y:S01]  /*09e0*/  FMUL R24, R24, R21 ;  /* 0x0000001518187220 */ /* 0x000fe20000400000 */
[----:B------:R-:W-:Y:S01]  /*09f0*/  FMUL R23, R23, R20 ;  /* 0x0000001417177220 */ /* 0x000fe20000400000 */
[----:B------:R-:W-:Y:S01]  /*0a00*/  FSETP.GT.AND P3, PT, R4, RZ, PT ;  /* 0x000000ff0400720b */ /* 0x000fe20003f64000 */
[----:B------:R-:W-:-:S02]  /*0a10*/  @!P5 FMUL R7, R7, 0.0099999997764825820923 ;  /* 0x3c23d70a0707d820 */ /* 0x000fc40000400000 */
[----:B------:R-:W-:Y:S02]  /*0a20*/  @!P6 FMUL R6, R6, 0.0099999997764825820923 ;  /* 0x3c23d70a0606e820 */ /* 0x000fe40000400000 */
[----:B------:R-:W-:-:S08]  /*0a30*/  @!P2 FMUL R5, R5, 0.0099999997764825820923 ;  /* 0x3c23d70a0505a820 */ /* 0x000fd00000400000 */
[----:B------:R-:W-:Y:S01]  /*0a40*/  @!P3 FMUL R4, R4, 0.0099999997764825820923 ;  /* 0x3c23d70a0404b820 */ /* 0x000fe20000400000 */
[----:B-1----:R-:W-:-:S05]  /*0a50*/  IMAD.WIDE R2, R0, 0x4, R2 ;  /* 0x0000000400027825 */ /* 0x002fca00078e0202 */
[----:B------:R1:W-:Y:S01]  /*0a60*/  @!P1 STG.E.128 desc[UR4][R2.64], R4 ;  /* 0x0000000402009986 */ /* 0x0003e2000c101d04 */
[----:B--2---:R-:W-:Y:S01]  /*0a70*/  FFMA R15, R28, R15, R19 ;  /* 0x0000000f1c0f7223 */ /* 0x004fe20000000013 */
[----:B------:R-:W-:Y:S01]  /*0a80*/  FFMA R14, R11, R14, R18 ;  /* 0x0000000e0b0e7223 */ /* 0x000fe20000000012 */
[----:B------:R-:W-:Y:S01]  /*0a90*/  FFMA R12, R23, R12, R16 ;  /* 0x0000000c170c7223 */ /* 0x000fe20000000010 */
[----:B------:R-:W-:Y:S02]  /*0aa0*/  FFMA R13, R24, R13, R17 ;  /* 0x0000000d180d7223 */ /* 0x000fe40000000011 */
[----:B------:R-:W-:Y:S02]  /*0ab0*/  FSETP.GT.AND P4, PT, R15, RZ, PT ;  /* 0x000000ff0f00720b */ /* 0x000fe40003f84000 */
[----:B------:R-:W-:Y:S02]  /*0ac0*/  FSETP.GT.AND P5, PT, R14, RZ, PT ;  /* 0x000000ff0e00720b */ /* 0x000fe40003fa4000 */
[----:B------:R-:W-:-:S02]  /*0ad0*/  FSETP.GT.AND P6, PT, R13, RZ, PT ;  /* 0x000000ff0d00720b */ /* 0x000fc40003fc4000 */
[----:B------:R-:W-:-:S07]  /*0ae0*/  FSETP.GT.AND P2, PT, R12, RZ, PT ;  /* 0x000000ff0c00720b */ /* 0x000fce0003f44000 */
[----:B------:R-:W-:Y:S02]  /*0af0*/  @!P4 FMUL R15, R15, 0.0099999997764825820923 ;  /* 0x3c23d70a0f0fc820 */ /* 0x000fe40000400000 */
[----:B------:R-:W-:Y:S02]  /*0b00*/  @!P5 FMUL R14, R14, 0.0099999997764825820923 ;  /* 0x3c23d70a0e0ed820 */ /* 0x000fe40000400000 */
[----:B------:R-:W-:Y:S02]  /*0b10*/  @!P6 FMUL R13, R13, 0.0099999997764825820923 ;  /* 0x3c23d70a0d0de820 */ /* 0x000fe40000400000 */
[----:B------:R-:W-:Y:S01]  /*0b20*/  @!P2 FMUL R12, R12, 0.0099999997764825820923 ;  /* 0x3c23d70a0c0ca820 */ /* 0x000fe20000400000 */
[----:B-1----:R-:W-:Y:S06]  /*0b30*/  @P0 EXIT ;  /* 0x000000000000094d */ /* 0x002fec0003800000 */
[----:B------:R-:W-:Y:S01]  /*0b40*/  STG.E.128 desc[UR4][R2.64+0x800], R12 ;  /* 0x0008000c02007986 */ /* 0x000fe2000c101d04 */
[----:B------:R-:W-:Y:S05]  /*0b50*/  EXIT ;  /* 0x000000000000794d */ /* 0x000fea0003800000 */
.L_x_0:
[----:B------:R-:W-:-:S00]  /*0b60*/  BRA `(.L_x_0) ;  /* 0xfffffffc00fc7947 */ /* 0x000fc0000383ffff */
[----:B------:R-:W-:-:S00]  /*0b70*/  NOP ;  /* 0x0000000000007918 */ /* 0x000fc00000000000 */
        /* <DEDUP_REMOVED lines=8> */
.L_x_1:


//--------------------- .nv.global.init           --------------------------
	.section	.nv.global.init,"aw",@progbits
.nv.global.init:
	.type		_$_str,@object
	.size		_$_str,(_$_str_$_2 - _$_str)
_$_str:
        /*0000*/ 	.byte	0x5f, 0x5f, 0x43, 0x55, 0x44, 0x41, 0x5f, 0x46, 0x54, 0x5a, 0x00
	.type		_$_str_$_2,@object
	.size		_$_str_$_2,(.L_1 - _$_str_$_2)
_$_str_$_2:
        /*000b*/ 	.byte	0x5f, 0x5f, 0x43, 0x55, 0x44, 0x41, 0x5f, 0x50, 0x52, 0x45, 0x43, 0x5f, 0x53, 0x51, 0x52, 0x54
        /*001b*/ 	.byte	0x00
.L_1:


//--------------------- .nv.constant0.triton_poi_fused__native_batch_norm_legit_no_training_leaky_relu_10 --------------------------
	.section	.nv.constant0.triton_poi_fused__native_batch_norm_legit_no_training_leaky_relu_10,"a",@progbits
	.sectionflags	@""
	.align	4
.nv.constant0.triton_poi_fused__native_batch_norm_legit_no_training_leaky_relu_10:
	.zero		580
